//
// Generated by NVIDIA NVVM Compiler
//
// Compiler Build ID: CL-36424714
// Cuda compilation tools, release 13.0, V13.0.88
// Based on NVVM 20.0.0
//

.version 9.0
.target sm_100
.address_size 64

	// .globl	_Z9lookupGPUP12CuckooFilterPjS1_S1_Pci

.visible .entry _Z9lookupGPUP12CuckooFilterPjS1_S1_Pci(
	.param .u64 .ptr .align 1 _Z9lookupGPUP12CuckooFilterPjS1_S1_Pci_param_0,
	.param .u64 .ptr .align 1 _Z9lookupGPUP12CuckooFilterPjS1_S1_Pci_param_1,
	.param .u64 .ptr .align 1 _Z9lookupGPUP12CuckooFilterPjS1_S1_Pci_param_2,
	.param .u64 .ptr .align 1 _Z9lookupGPUP12CuckooFilterPjS1_S1_Pci_param_3,
	.param .u64 .ptr .align 1 _Z9lookupGPUP12CuckooFilterPjS1_S1_Pci_param_4,
	.param .u32 _Z9lookupGPUP12CuckooFilterPjS1_S1_Pci_param_5
)
{
	.reg .pred 	%p<70>;
	.reg .b16 	%rs<2>;
	.reg .b32 	%r<174>;
	.reg .b64 	%rd<92>;

	ld.param.u64 	%rd22, [_Z9lookupGPUP12CuckooFilterPjS1_S1_Pci_param_0];
	ld.param.u64 	%rd18, [_Z9lookupGPUP12CuckooFilterPjS1_S1_Pci_param_1];
	ld.param.u64 	%rd19, [_Z9lookupGPUP12CuckooFilterPjS1_S1_Pci_param_2];
	ld.param.u64 	%rd20, [_Z9lookupGPUP12CuckooFilterPjS1_S1_Pci_param_3];
	ld.param.u64 	%rd21, [_Z9lookupGPUP12CuckooFilterPjS1_S1_Pci_param_4];
	ld.param.u32 	%r63, [_Z9lookupGPUP12CuckooFilterPjS1_S1_Pci_param_5];
	cvta.to.global.u64 	%rd1, %rd22;
	mov.u32 	%r64, %ntid.x;
	mov.u32 	%r65, %nctaid.x;
	mul.lo.s32 	%r1, %r64, %r65;
	mov.u32 	%r66, %ctaid.x;
	mul.lo.s32 	%r2, %r64, %r66;
	rem.s32 	%r67, %r63, %r1;
	setp.ne.s32 	%p5, %r67, 0;
	@%p5 bra 	$L__BB0_2;
	div.s32 	%r143, %r63, %r1;
	bra.uni 	$L__BB0_3;
$L__BB0_2:
	div.s32 	%r68, %r63, %r1;
	add.s32 	%r143, %r68, 1;
$L__BB0_3:
	setp.eq.s32 	%p6, %r143, 0;
	@%p6 bra 	$L__BB0_70;
	mov.u32 	%r69, %tid.x;
	add.s32 	%r6, %r2, %r69;
	cvta.to.global.u64 	%rd2, %rd18;
	cvta.to.global.u64 	%rd3, %rd19;
	cvta.to.global.u64 	%rd4, %rd20;
	cvta.to.global.u64 	%rd5, %rd21;
	cvt.s64.s32 	%rd6, %r143;
	mov.b64 	%rd90, 0;
$L__BB0_5:
	cvt.u32.u64 	%r70, %rd90;
	mad.lo.s32 	%r7, %r1, %r70, %r6;
	setp.ge.s32 	%p7, %r7, %r63;
	@%p7 bra 	$L__BB0_69;
	cvt.s64.s32 	%rd8, %r7;
	mul.wide.s32 	%rd24, %r7, 4;
	add.s64 	%rd25, %rd2, %rd24;
	ld.global.u32 	%r8, [%rd25];
	ld.global.u32 	%r9, [%rd1+12];
	setp.eq.s32 	%p9, %r9, 0;
	mov.pred 	%p68, 0;
	@%p9 bra 	$L__BB0_37;
	shl.b64 	%rd26, %rd8, 2;
	add.s64 	%rd27, %rd3, %rd26;
	ld.global.u32 	%r10, [%rd27];
	and.b32  	%r11, %r9, 7;
	setp.lt.u32 	%p10, %r9, 8;
	mov.b32 	%r152, 0;
	mov.u32 	%r146, %r152;
	@%p10 bra 	$L__BB0_19;
	and.b32  	%r152, %r9, -8;
	neg.s32 	%r144, %r152;
	mov.b32 	%r146, 0;
	mov.b64 	%rd91, 0;
$L__BB0_9:
	.pragma "nounroll";
	setp.ne.s32 	%p11, %r146, 0;
	mov.b32 	%r146, 1;
	@%p11 bra 	$L__BB0_18;
	ld.global.u64 	%rd29, [%rd1];
	cvta.to.global.u64 	%rd30, %rd29;
	mul.wide.u32 	%rd31, %r10, 8;
	add.s64 	%rd32, %rd30, %rd31;
	ld.global.u64 	%rd33, [%rd32];
	cvta.to.global.u64 	%rd34, %rd33;
	add.s64 	%rd10, %rd34, %rd91;
	ld.global.s8 	%r76, [%rd10];
	setp.eq.s32 	%p12, %r8, %r76;
	@%p12 bra 	$L__BB0_18;
	ld.global.s8 	%r78, [%rd10+1];
	setp.eq.s32 	%p13, %r8, %r78;
	@%p13 bra 	$L__BB0_18;
	ld.global.s8 	%r80, [%rd10+2];
	setp.eq.s32 	%p14, %r8, %r80;
	@%p14 bra 	$L__BB0_18;
	ld.global.s8 	%r82, [%rd10+3];
	setp.eq.s32 	%p15, %r8, %r82;
	@%p15 bra 	$L__BB0_18;
	ld.global.s8 	%r84, [%rd10+4];
	setp.eq.s32 	%p16, %r8, %r84;
	@%p16 bra 	$L__BB0_18;
	ld.global.s8 	%r86, [%rd10+5];
	setp.eq.s32 	%p17, %r8, %r86;
	@%p17 bra 	$L__BB0_18;
	ld.global.s8 	%r88, [%rd10+6];
	setp.eq.s32 	%p18, %r8, %r88;
	@%p18 bra 	$L__BB0_18;
	ld.global.s8 	%r89, [%rd10+7];
	setp.eq.s32 	%p19, %r8, %r89;
	selp.u32 	%r146, 1, 0, %p19;
$L__BB0_18:
	add.s32 	%r144, %r144, 8;
	add.s64 	%rd91, %rd91, 8;
	setp.ne.s32 	%p20, %r144, 0;
	@%p20 bra 	$L__BB0_9;
$L__BB0_19:
	setp.eq.s32 	%p21, %r11, 0;
	@%p21 bra 	$L__BB0_36;
	and.b32  	%r22, %r9, 3;
	setp.lt.u32 	%p22, %r11, 4;
	@%p22 bra 	$L__BB0_27;
	setp.ne.s32 	%p23, %r146, 0;
	mov.b32 	%r146, 1;
	@%p23 bra 	$L__BB0_26;
	ld.global.u64 	%rd35, [%rd1];
	cvta.to.global.u64 	%rd36, %rd35;
	mul.wide.u32 	%rd37, %r10, 8;
	add.s64 	%rd38, %rd36, %rd37;
	ld.global.u64 	%rd39, [%rd38];
	cvta.to.global.u64 	%rd40, %rd39;
	cvt.u64.u32 	%rd41, %r152;
	add.s64 	%rd12, %rd40, %rd41;
	ld.global.s8 	%r93, [%rd12];
	setp.eq.s32 	%p24, %r8, %r93;
	@%p24 bra 	$L__BB0_26;
	ld.global.s8 	%r95, [%rd12+1];
	setp.eq.s32 	%p25, %r8, %r95;
	@%p25 bra 	$L__BB0_26;
	ld.global.s8 	%r97, [%rd12+2];
	setp.eq.s32 	%p26, %r8, %r97;
	@%p26 bra 	$L__BB0_26;
	ld.global.s8 	%r98, [%rd12+3];
	setp.eq.s32 	%p27, %r8, %r98;
	selp.u32 	%r146, 1, 0, %p27;
$L__BB0_26:
	add.s32 	%r152, %r152, 4;
$L__BB0_27:
	setp.eq.s32 	%p28, %r22, 0;
	@%p28 bra 	$L__BB0_36;
	setp.eq.s32 	%p29, %r22, 1;
	@%p29 bra 	$L__BB0_33;
	setp.ne.s32 	%p30, %r146, 0;
	mov.b32 	%r146, 1;
	@%p30 bra 	$L__BB0_32;
	ld.global.u64 	%rd42, [%rd1];
	cvta.to.global.u64 	%rd43, %rd42;
	mul.wide.u32 	%rd44, %r10, 8;
	add.s64 	%rd45, %rd43, %rd44;
	ld.global.u64 	%rd46, [%rd45];
	cvta.to.global.u64 	%rd47, %rd46;
	cvt.u64.u32 	%rd48, %r152;
	add.s64 	%rd13, %rd47, %rd48;
	ld.global.s8 	%r102, [%rd13];
	setp.eq.s32 	%p31, %r8, %r102;
	@%p31 bra 	$L__BB0_32;
	ld.global.s8 	%r103, [%rd13+1];
	setp.eq.s32 	%p32, %r8, %r103;
	selp.u32 	%r146, 1, 0, %p32;
$L__BB0_32:
	add.s32 	%r152, %r152, 2;
$L__BB0_33:
	and.b32  	%r104, %r9, 1;
	setp.eq.b32 	%p33, %r104, 1;
	not.pred 	%p34, %p33;
	@%p34 bra 	$L__BB0_36;
	setp.ne.s32 	%p35, %r146, 0;
	mov.b32 	%r146, 1;
	@%p35 bra 	$L__BB0_36;
	ld.global.u64 	%rd49, [%rd1];
	cvta.to.global.u64 	%rd50, %rd49;
	mul.wide.u32 	%rd51, %r10, 8;
	add.s64 	%rd52, %rd50, %rd51;
	ld.global.u64 	%rd53, [%rd52];
	cvta.to.global.u64 	%rd54, %rd53;
	cvt.u64.u32 	%rd55, %r152;
	add.s64 	%rd56, %rd54, %rd55;
	ld.global.s8 	%r106, [%rd56];
	setp.eq.s32 	%p36, %r8, %r106;
	selp.u32 	%r146, 1, 0, %p36;
$L__BB0_36:
	setp.ne.s32 	%p68, %r146, 0;
$L__BB0_37:
	setp.eq.s32 	%p38, %r9, 0;
	mov.pred 	%p69, 0;
	@%p38 bra 	$L__BB0_68;
	mul.wide.s32 	%rd57, %r7, 4;
	add.s64 	%rd58, %rd4, %rd57;
	ld.global.u32 	%r37, [%rd58];
	and.b32  	%r38, %r9, 7;
	setp.lt.u32 	%p39, %r9, 8;
	mov.b32 	%r167, 0;
	mov.u32 	%r161, %r167;
	@%p39 bra 	$L__BB0_50;
	and.b32  	%r167, %r9, -8;
	mov.b32 	%r159, 0;
	mov.u32 	%r161, %r159;
$L__BB0_40:
	.pragma "nounroll";
	setp.ne.s32 	%p40, %r161, 0;
	mov.b32 	%r161, 1;
	@%p40 bra 	$L__BB0_49;
	ld.global.u64 	%rd59, [%rd1];
	cvta.to.global.u64 	%rd60, %rd59;
	mul.wide.u32 	%rd61, %r37, 8;
	add.s64 	%rd62, %rd60, %rd61;
	ld.global.u64 	%rd63, [%rd62];
	cvta.to.global.u64 	%rd64, %rd63;
	cvt.u64.u32 	%rd65, %r159;
	add.s64 	%rd14, %rd64, %rd65;
	ld.global.s8 	%r112, [%rd14];
	setp.eq.s32 	%p41, %r8, %r112;
	@%p41 bra 	$L__BB0_49;
	ld.global.s8 	%r114, [%rd14+1];
	setp.eq.s32 	%p42, %r8, %r114;
	@%p42 bra 	$L__BB0_49;
	ld.global.s8 	%r116, [%rd14+2];
	setp.eq.s32 	%p43, %r8, %r116;
	@%p43 bra 	$L__BB0_49;
	ld.global.s8 	%r118, [%rd14+3];
	setp.eq.s32 	%p44, %r8, %r118;
	@%p44 bra 	$L__BB0_49;
	ld.global.s8 	%r120, [%rd14+4];
	setp.eq.s32 	%p45, %r8, %r120;
	@%p45 bra 	$L__BB0_49;
	ld.global.s8 	%r122, [%rd14+5];
	setp.eq.s32 	%p46, %r8, %r122;
	@%p46 bra 	$L__BB0_49;
	ld.global.s8 	%r124, [%rd14+6];
	setp.eq.s32 	%p47, %r8, %r124;
	@%p47 bra 	$L__BB0_49;
	ld.global.s8 	%r125, [%rd14+7];
	setp.eq.s32 	%p48, %r8, %r125;
	selp.u32 	%r161, 1, 0, %p48;
$L__BB0_49:
	add.s32 	%r159, %r159, 8;
	setp.ne.s32 	%p49, %r159, %r167;
	@%p49 bra 	$L__BB0_40;
$L__BB0_50:
	setp.eq.s32 	%p50, %r38, 0;
	@%p50 bra 	$L__BB0_67;
	and.b32  	%r48, %r9, 3;
	setp.lt.u32 	%p51, %r38, 4;
	@%p51 bra 	$L__BB0_58;
	setp.ne.s32 	%p52, %r161, 0;
	mov.b32 	%r161, 1;
	@%p52 bra 	$L__BB0_57;
	ld.global.u64 	%rd66, [%rd1];
	cvta.to.global.u64 	%rd67, %rd66;
	mul.wide.u32 	%rd68, %r37, 8;
	add.s64 	%rd69, %rd67, %rd68;
	ld.global.u64 	%rd70, [%rd69];
	cvta.to.global.u64 	%rd71, %rd70;
	cvt.u64.u32 	%rd72, %r167;
	add.s64 	%rd15, %rd71, %rd72;
	ld.global.s8 	%r129, [%rd15];
	setp.eq.s32 	%p53, %r8, %r129;
	@%p53 bra 	$L__BB0_57;
	ld.global.s8 	%r131, [%rd15+1];
	setp.eq.s32 	%p54, %r8, %r131;
	@%p54 bra 	$L__BB0_57;
	ld.global.s8 	%r133, [%rd15+2];
	setp.eq.s32 	%p55, %r8, %r133;
	@%p55 bra 	$L__BB0_57;
	ld.global.s8 	%r134, [%rd15+3];
	setp.eq.s32 	%p56, %r8, %r134;
	selp.u32 	%r161, 1, 0, %p56;
$L__BB0_57:
	add.s32 	%r167, %r167, 4;
$L__BB0_58:
	setp.eq.s32 	%p57, %r48, 0;
	@%p57 bra 	$L__BB0_67;
	setp.eq.s32 	%p58, %r48, 1;
	@%p58 bra 	$L__BB0_64;
	setp.ne.s32 	%p59, %r161, 0;
	mov.b32 	%r161, 1;
	@%p59 bra 	$L__BB0_63;
	ld.global.u64 	%rd73, [%rd1];
	cvta.to.global.u64 	%rd74, %rd73;
	mul.wide.u32 	%rd75, %r37, 8;
	add.s64 	%rd76, %rd74, %rd75;
	ld.global.u64 	%rd77, [%rd76];
	cvta.to.global.u64 	%rd78, %rd77;
	cvt.u64.u32 	%rd79, %r167;
	add.s64 	%rd16, %rd78, %rd79;
	ld.global.s8 	%r138, [%rd16];
	setp.eq.s32 	%p60, %r8, %r138;
	@%p60 bra 	$L__BB0_63;
	ld.global.s8 	%r139, [%rd16+1];
	setp.eq.s32 	%p61, %r8, %r139;
	selp.u32 	%r161, 1, 0, %p61;
$L__BB0_63:
	add.s32 	%r167, %r167, 2;
$L__BB0_64:
	and.b32  	%r140, %r9, 1;
	setp.eq.b32 	%p62, %r140, 1;
	not.pred 	%p63, %p62;
	@%p63 bra 	$L__BB0_67;
	setp.ne.s32 	%p64, %r161, 0;
	mov.b32 	%r161, 1;
	@%p64 bra 	$L__BB0_67;
	ld.global.u64 	%rd80, [%rd1];
	cvta.to.global.u64 	%rd81, %rd80;
	mul.wide.u32 	%rd82, %r37, 8;
	add.s64 	%rd83, %rd81, %rd82;
	ld.global.u64 	%rd84, [%rd83];
	cvta.to.global.u64 	%rd85, %rd84;
	cvt.u64.u32 	%rd86, %r167;
	add.s64 	%rd87, %rd85, %rd86;
	ld.global.s8 	%r142, [%rd87];
	setp.eq.s32 	%p65, %r8, %r142;
	selp.u32 	%r161, 1, 0, %p65;
$L__BB0_67:
	setp.ne.s32 	%p69, %r161, 0;
$L__BB0_68:
	cvt.s64.s32 	%rd88, %r7;
	or.pred  	%p66, %p68, %p69;
	selp.u16 	%rs1, 1, 0, %p66;
	add.s64 	%rd89, %rd5, %rd88;
	st.global.u8 	[%rd89], %rs1;
$L__BB0_69:
	add.s64 	%rd90, %rd90, 1;
	setp.ne.s64 	%p67, %rd90, %rd6;
	@%p67 bra 	$L__BB0_5;
$L__BB0_70:
	ret;

}


// ===== COMPILED SASS (sm_100) =====

	.target	sm_100

	.elftype	@"ET_EXEC"


//--------------------- .note.nv.tkinfo           --------------------------
	.section	.note.nv.tkinfo,"",@"SHT_NOTE"
	.sectionflags	@"SHF_NOTE_NV_TKINFO"
	.tkinfo
        /*0018*/ 	.word	0x00000002
        /*0030*/ 	.string	""
        /*0030*/ 	.string	"ptxas"
        /*0030*/ 	.string	"Cuda compilation tools, release 13.0, V13.0.88"
        /*0030*/ 	.string	"Build cuda_13.0.r13.0/compiler.36424714_0"
        /*0030*/ 	.string	"-arch sm_100 -m 64 "



//--------------------- .note.nv.cuinfo           --------------------------
	.section	.note.nv.cuinfo,"",@"SHT_NOTE"
	.sectionflags	@"SHF_NOTE_NV_CUINFO"
        /*0018*/ 	.short	0x0002
        /*001a*/ 	.short	0x0064
        /*001c*/ 	.short	0x0082
	.zero		2


//--------------------- .nv.info                  --------------------------
	.section	.nv.info,"",@"SHT_CUDA_INFO"
	.align	4


	//----- nvinfo : EIATTR_REGCOUNT
	.align		4
        /*0000*/ 	.byte	0x04, 0x2f
        /*0002*/ 	.short	(.L_1 - .L_0)
	.align		4
.L_0:
        /*0004*/ 	.word	index@(_Z9lookupGPUP12CuckooFilterPjS1_S1_Pci)
        /*0008*/ 	.word	0x00000018


	//----- nvinfo : EIATTR_FRAME_SIZE
	.align		4
.L_1:
        /*000c*/ 	.byte	0x04, 0x11
        /*000e*/ 	.short	(.L_3 - .L_2)
	.align		4
.L_2:
        /*0010*/ 	.word	index@(_Z9lookupGPUP12CuckooFilterPjS1_S1_Pci)
        /*0014*/ 	.word	0x00000000


	//----- nvinfo : EIATTR_MIN_STACK_SIZE
	.align		4
.L_3:
        /*0018*/ 	.byte	0x04, 0x12
        /*001a*/ 	.short	(.L_5 - .L_4)
	.align		4
.L_4:
        /*001c*/ 	.word	index@(_Z9lookupGPUP12CuckooFilterPjS1_S1_Pci)
        /*0020*/ 	.word	0x00000000
.L_5:


//--------------------- .nv.compat                --------------------------
	.section	.nv.compat,"",@"SHT_CUDA_COMPAT_INFO"
	.align	4
        /*0000*/ 	.byte	0x02, 0x09, 0x00, 0x00, 0x02, 0x02, 0x01, 0x00, 0x02, 0x05, 0x05, 0x00, 0x03, 0x07, 0x01, 0x01
        /*0010*/ 	.byte	0x02, 0x03, 0x00, 0x00, 0x02, 0x06, 0x01, 0x00, 0x04, 0x0b, 0x08, 0x00, 0x09, 0x00, 0x00, 0x00
        /*0020*/ 	.byte	0x00, 0x00, 0x00, 0x00


//--------------------- .nv.info._Z9lookupGPUP12CuckooFilterPjS1_S1_Pci --------------------------
	.section	.nv.info._Z9lookupGPUP12CuckooFilterPjS1_S1_Pci,"",@"SHT_CUDA_INFO"
	.sectionflags	@""
	.align	4


	//----- nvinfo : EIATTR_CUDA_API_VERSION
	.align		4
        /*0000*/ 	.byte	0x04, 0x37
        /*0002*/ 	.short	(.L_7 - .L_6)
.L_6:
        /*0004*/ 	.word	0x00000082


	//----- nvinfo : EIATTR_KPARAM_INFO
	.align		4
.L_7:
        /*0008*/ 	.byte	0x04, 0x17
        /*000a*/ 	.short	(.L_9 - .L_8)
.L_8:
        /*000c*/ 	.word	0x00000000
        /*0010*/ 	.short	0x0005
        /*0012*/ 	.short	0x0028
        /*0014*/ 	.byte	0x00, 0xf0, 0x11, 0x00


	//----- nvinfo : EIATTR_KPARAM_INFO
	.align		4
.L_9:
        /*0018*/ 	.byte	0x04, 0x17
        /*001a*/ 	.short	(.L_11 - .L_10)
.L_10:
        /*001c*/ 	.word	0x00000000
        /*0020*/ 	.short	0x0004
        /*0022*/ 	.short	0x0020
        /*0024*/ 	.byte	0x00, 0xf5, 0x21, 0x00


	//----- nvinfo : EIATTR_KPARAM_INFO
	.align		4
.L_11:
        /*0028*/ 	.byte	0x04, 0x17
        /*002a*/ 	.short	(.L_13 - .L_12)
.L_12:
        /*002c*/ 	.word	0x00000000
        /*0030*/ 	.short	0x0003
        /*0032*/ 	.short	0x0018
        /*0034*/ 	.byte	0x00, 0xf5, 0x21, 0x00


	//----- nvinfo : EIATTR_KPARAM_INFO
	.align		4
.L_13:
        /*0038*/ 	.byte	0x04, 0x17
        /*003a*/ 	.short	(.L_15 - .L_14)
.L_14:
        /*003c*/ 	.word	0x00000000
        /*0040*/ 	.short	0x0002
        /*0042*/ 	.short	0x0010
        /*0044*/ 	.byte	0x00, 0xf5, 0x21, 0x00


	//----- nvinfo : EIATTR_KPARAM_INFO
	.align		4
.L_15:
        /*0048*/ 	.byte	0x04, 0x17
        /*004a*/ 	.short	(.L_17 - .L_16)
.L_16:
        /*004c*/ 	.word	0x00000000
        /*0050*/ 	.short	0x0001
        /*0052*/ 	.short	0x0008
        /*0054*/ 	.byte	0x00, 0xf5, 0x21, 0x00


	//----- nvinfo : EIATTR_KPARAM_INFO
	.align		4
.L_17:
        /*0058*/ 	.byte	0x04, 0x17
        /*005a*/ 	.short	(.L_19 - .L_18)
.L_18:
        /*005c*/ 	.word	0x00000000
        /*0060*/ 	.short	0x0000
        /*0062*/ 	.short	0x0000
        /*0064*/ 	.byte	0x00, 0xf5, 0x21, 0x00


	//----- nvinfo : EIATTR_SPARSE_MMA_MASK
	.align		4
.L_19:
        /*0068*/ 	.byte	0x03, 0x50
        /*006a*/ 	.short	0x0000


	//----- nvinfo : EIATTR_MAXREG_COUNT
	.align		4
        /*006c*/ 	.byte	0x03, 0x1b
        /*006e*/ 	.short	0x00ff


	//----- nvinfo : EIATTR_MERCURY_ISA_VERSION
	.align		4
        /*0070*/ 	.byte	0x03, 0x5f
        /*0072*/ 	.short	0x0101


	//----- nvinfo : EIATTR_VRC_CTA_INIT_COUNT
	.align		4
        /*0074*/ 	.byte	0x02, 0x4a
	.zero		1
	.zero		1


	//----- nvinfo : EIATTR_EXIT_INSTR_OFFSETS
	.align		4
        /*0078*/ 	.byte	0x04, 0x1c
        /*007a*/ 	.short	(.L_21 - .L_20)


	//   ....[0]....
.L_20:
        /*007c*/ 	.word	0x00000360


	//   ....[1]....
        /*0080*/ 	.word	0x00001490


	//----- nvinfo : EIATTR_CRS_STACK_SIZE
	.align		4
.L_21:
        /*0084*/ 	.byte	0x04, 0x1e
        /*0086*/ 	.short	(.L_23 - .L_22)
.L_22:
        /*0088*/ 	.word	0x00000000


	//----- nvinfo : EIATTR_CBANK_PARAM_SIZE
	.align		4
.L_23:
        /*008c*/ 	.byte	0x03, 0x19
        /*008e*/ 	.short	0x002c


	//----- nvinfo : EIATTR_PARAM_CBANK
	.align		4
        /*0090*/ 	.byte	0x04, 0x0a
        /*0092*/ 	.short	(.L_25 - .L_24)
	.align		4
.L_24:
        /*0094*/ 	.word	index@(.nv.constant0._Z9lookupGPUP12CuckooFilterPjS1_S1_Pci)
        /*0098*/ 	.short	0x0380
        /*009a*/ 	.short	0x002c


	//----- nvinfo : EIATTR_SW_WAR
	.align		4
.L_25:
        /*009c*/ 	.byte	0x04, 0x36
        /*009e*/ 	.short	(.L_27 - .L_26)
.L_26:
        /*00a0*/ 	.word	0x00000008
.L_27:


//--------------------- .nv.callgraph             --------------------------
	.section	.nv.callgraph,"",@"SHT_CUDA_CALLGRAPH"
	.align	4
	.sectionentsize	8
	.align		4
        /*0000*/ 	.word	0x00000000
	.align		4
        /*0004*/ 	.word	0xffffffff
	.align		4
        /*0008*/ 	.word	0x00000000
	.align		4
        /*000c*/ 	.word	0xfffffffe
	.align		4
        /*0010*/ 	.word	0x00000000
	.align		4
        /*0014*/ 	.word	0xfffffffd
	.align		4
        /*0018*/ 	.word	0x00000000
	.align		4
        /*001c*/ 	.word	0xfffffffc


//--------------------- .text._Z9lookupGPUP12CuckooFilterPjS1_S1_Pci --------------------------
	.section	.text._Z9lookupGPUP12CuckooFilterPjS1_S1_Pci,"ax",@progbits
	.align	128
        .global         _Z9lookupGPUP12CuckooFilterPjS1_S1_Pci
        .type           _Z9lookupGPUP12CuckooFilterPjS1_S1_Pci,@function
        .size           _Z9lookupGPUP12CuckooFilterPjS1_S1_Pci,(.L_x_32 - _Z9lookupGPUP12CuckooFilterPjS1_S1_Pci)
        .other          _Z9lookupGPUP12CuckooFilterPjS1_S1_Pci,@"STO_CUDA_ENTRY STV_DEFAULT"
_Z9lookupGPUP12CuckooFilterPjS1_S1_Pci:
.text._Z9lookupGPUP12CuckooFilterPjS1_S1_Pci:
[----:B------:R-:W-:Y:S01]  /*0000*/  LDC R1, c[0x0][0x37c] ;  /* 0x0000df00ff017b82 */ /* 0x000fe20000000800 */
[----:B------:R-:W0:Y:S07]  /*0010*/  LDCU UR4, c[0x0][0x360] ;  /* 0x00006c00ff0477ac */ /* 0x000e2e0008000800 */
[----:B------:R-:W0:Y:S08]  /*0020*/  LDC R7, c[0x0][0x370] ;  /* 0x0000dc00ff077b82 */ /* 0x000e300000000800 */
[----:B------:R-:W1:Y:S08]  /*0030*/  LDC R6, c[0x0][0x3a8] ;  /* 0x0000ea00ff067b82 */ /* 0x000e700000000800 */
[----:B------:R-:W2:Y:S01]  /*0040*/  S2UR UR5, SR_CTAID.X ;  /* 0x00000000000579c3 */ /* 0x000ea20000002500 */
[----:B0-----:R-:W-:-:S05]  /*0050*/  IMAD R7, R7, UR4, RZ ;  /* 0x0000000407077c24 */ /* 0x001fca000f8e02ff */
[-C--:B------:R-:W-:Y:S02]  /*0060*/  IABS R9, R7.reuse ;  /* 0x0000000700097213 */ /* 0x080fe40000000000 */
[----:B------:R-:W-:Y:S02]  /*0070*/  IABS R10, R7 ;  /* 0x00000007000a7213 */ /* 0x000fe40000000000 */
[----:B------:R-:W0:Y:S01]  /*0080*/  I2F.RP R0, R9 ;  /* 0x0000000900007306 */ /* 0x000e220000209400 */
[----:B-1----:R-:W-:Y:S02]  /*0090*/  IABS R8, R6 ;  /* 0x0000000600087213 */ /* 0x002fe40000000000 */
[----:B------:R-:W-:Y:S01]  /*00a0*/  ISETP.GE.AND P2, PT, R6, RZ, PT ;  /* 0x000000ff0600720c */ /* 0x000fe20003f46270 */
[----:B--2---:R-:W-:-:S04]  /*00b0*/  UIMAD UR4, UR4, UR5, URZ ;  /* 0x00000005040472a4 */ /* 0x004fc8000f8e02ff */
[----:B0-----:R-:W0:Y:S02]  /*00c0*/  MUFU.RCP R0, R0 ;  /* 0x0000000000007308 */ /* 0x001e240000001000 */
[----:B0-----:R-:W-:-:S06]  /*00d0*/  VIADD R2, R0, 0xffffffe ;  /* 0x0ffffffe00027836 */ /* 0x001fcc0000000000 */
[----:B------:R0:W1:Y:S02]  /*00e0*/  F2I.FTZ.U32.TRUNC.NTZ R3, R2 ;  /* 0x0000000200037305 */ /* 0x000064000021f000 */
[----:B0-----:R-:W-:Y:S02]  /*00f0*/  IMAD.MOV.U32 R2, RZ, RZ, RZ ;  /* 0x000000ffff027224 */ /* 0x001fe400078e00ff */
[----:B-1----:R-:W-:-:S04]  /*0100*/  IMAD.MOV R4, RZ, RZ, -R3 ;  /* 0x000000ffff047224 */ /* 0x002fc800078e0a03 */
[----:B------:R-:W-:Y:S02]  /*0110*/  IMAD R5, R4, R9, RZ ;  /* 0x0000000904057224 */ /* 0x000fe400078e02ff */
[----:B------:R-:W-:Y:S02]  /*0120*/  IMAD.MOV.U32 R4, RZ, RZ, R8 ;  /* 0x000000ffff047224 */ /* 0x000fe400078e0008 */
[----:B------:R-:W-:Y:S01]  /*0130*/  IMAD.HI.U32 R3, R3, R5, R2 ;  /* 0x0000000503037227 */ /* 0x000fe200078e0002 */
[----:B------:R-:W-:-:S03]  /*0140*/  LOP3.LUT R2, RZ, R7, RZ, 0x33, !PT ;  /* 0x00000007ff027212 */ /* 0x000fc600078e33ff */
[----:B------:R-:W-:Y:S02]  /*0150*/  IMAD.MOV R8, RZ, RZ, -R10 ;  /* 0x000000ffff087224 */ /* 0x000fe400078e0a0a */
[----:B------:R-:W-:-:S04]  /*0160*/  IMAD.HI.U32 R3, R3, R4, RZ ;  /* 0x0000000403037227 */ /* 0x000fc800078e00ff */
[----:B------:R-:W-:-:S05]  /*0170*/  IMAD R0, R3, R8, R4 ;  /* 0x0000000803007224 */ /* 0x000fca00078e0204 */
[----:B------:R-:W-:-:S13]  /*0180*/  ISETP.GT.U32.AND P0, PT, R9, R0, PT ;  /* 0x000000000900720c */ /* 0x000fda0003f04070 */
[----:B------:R-:W-:-:S04]  /*0190*/  @!P0 IMAD.IADD R0, R0, 0x1, -R9 ;  /* 0x0000000100008824 */ /* 0x000fc800078e0a09 */
[----:B------:R-:W-:Y:S01]  /*01a0*/  IMAD.IADD R5, R0, 0x1, -R9 ;  /* 0x0000000100057824 */ /* 0x000fe200078e0a09 */
[----:B------:R-:W-:-:S04]  /*01b0*/  ISETP.GT.U32.AND P1, PT, R9, R0, PT ;  /* 0x000000000900720c */ /* 0x000fc80003f24070 */
[----:B------:R-:W-:Y:S02]  /*01c0*/  SEL R5, R5, R0, !P1 ;  /* 0x0000000005057207 */ /* 0x000fe40004800000 */
[----:B------:R-:W-:-:S03]  /*01d0*/  ISETP.NE.AND P1, PT, R7, RZ, PT ;  /* 0x000000ff0700720c */ /* 0x000fc60003f25270 */
[----:B------:R-:W-:-:S05]  /*01e0*/  @!P2 IMAD.MOV R5, RZ, RZ, -R5 ;  /* 0x000000ffff05a224 */ /* 0x000fca00078e0a05 */
[----:B------:R-:W-:-:S04]  /*01f0*/  SEL R5, R2, R5, !P1 ;  /* 0x0000000502057207 */ /* 0x000fc80004800000 */
[----:B------:R-:W-:-:S13]  /*0200*/  ISETP.NE.AND P2, PT, R5, RZ, PT ;  /* 0x000000ff0500720c */ /* 0x000fda0003f45270 */
[----:B------:R-:W-:Y:S05]  /*0210*/  @P2 BRA `(.L_x_0) ;  /* 0x00000000002c2947 */ /* 0x000fea0003800000 */
[----:B------:R-:W-:Y:S01]  /*0220*/  IMAD R4, R3, R8, R4 ;  /* 0x0000000803047224 */ /* 0x000fe200078e0204 */
[----:B------:R-:W-:-:S03]  /*0230*/  LOP3.LUT R0, R7, R6, RZ, 0x3c, !PT ;  /* 0x0000000607007212 */ /* 0x000fc600078e3cff */
[----:B------:R-:W-:Y:S01]  /*0240*/  @!P0 IMAD.IADD R4, R4, 0x1, -R9 ;  /* 0x0000000104048824 */ /* 0x000fe200078e0a09 */
[----:B------:R-:W-:Y:S01]  /*0250*/  ISETP.GE.AND P3, PT, R0, RZ, PT ;  /* 0x000000ff0000720c */ /* 0x000fe20003f66270 */
[----:B------:R-:W-:-:S03]  /*0260*/  VIADD R0, R3, 0x1 ;  /* 0x0000000103007836 */ /* 0x000fc60000000000 */
[----:B------:R-:W-:Y:S02]  /*0270*/  ISETP.GE.U32.AND P2, PT, R4, R9, PT ;  /* 0x000000090400720c */ /* 0x000fe40003f46070 */
[----:B------:R-:W-:-:S11]  /*0280*/  SEL R3, R0, R3, !P0 ;  /* 0x0000000300037207 */ /* 0x000fd60004000000 */
[----:B------:R-:W-:-:S04]  /*0290*/  @P2 VIADD R3, R3, 0x1 ;  /* 0x0000000103032836 */ /* 0x000fc80000000000 */
[----:B------:R-:W-:-:S05]  /*02a0*/  @!P3 IMAD.MOV R3, RZ, RZ, -R3 ;  /* 0x000000ffff03b224 */ /* 0x000fca00078e0a03 */
[----:B------:R-:W-:Y:S01]  /*02b0*/  SEL R5, R2, R3, !P1 ;  /* 0x0000000302057207 */ /* 0x000fe20004800000 */
[----:B------:R-:W-:Y:S06]  /*02c0*/  BRA `(.L_x_1) ;  /* 0x0000000000207947 */ /* 0x000fec0003800000 */
.L_x_0:
[----:B------:R-:W-:Y:S01]  /*02d0*/  ISETP.GE.U32.AND P2, PT, R0, R9, PT ;  /* 0x000000090000720c */ /* 0x000fe20003f46070 */
[----:B------:R-:W-:Y:S01]  /*02e0*/  @!P0 VIADD R3, R3, 0x1 ;  /* 0x0000000103038836 */ /* 0x000fe20000000000 */
[----:B------:R-:W-:-:S04]  /*02f0*/  LOP3.LUT R6, R7, R6, RZ, 0x3c, !PT ;  /* 0x0000000607067212 */ /* 0x000fc800078e3cff */
[----:B------:R-:W-:-:S07]  /*0300*/  ISETP.GE.AND P3, PT, R6, RZ, PT ;  /* 0x000000ff0600720c */ /* 0x000fce0003f66270 */
[----:B------:R-:W-:-:S06]  /*0310*/  @P2 VIADD R3, R3, 0x1 ;  /* 0x0000000103032836 */ /* 0x000fcc0000000000 */
[----:B------:R-:W-:-:S05]  /*0320*/  @!P3 IMAD.MOV R3, RZ, RZ, -R3 ;  /* 0x000000ffff03b224 */ /* 0x000fca00078e0a03 */
[----:B------:R-:W-:-:S05]  /*0330*/  SEL R2, R2, R3, !P1 ;  /* 0x0000000302027207 */ /* 0x000fca0004800000 */
[----:B------:R-:W-:-:S07]  /*0340*/  VIADD R5, R2, 0x1 ;  /* 0x0000000102057836 */ /* 0x000fce0000000000 */
.L_x_1:
[----:B------:R-:W-:-:S13]  /*0350*/  ISETP.NE.AND P0, PT, R5, RZ, PT ;  /* 0x000000ff0500720c */ /* 0x000fda0003f05270 */
[----:B------:R-:W-:Y:S05]  /*0360*/  @!P0 EXIT ;  /* 0x000000000000894d */ /* 0x000fea0003800000 */
[----:B------:R-:W0:Y:S01]  /*0370*/  S2R R4, SR_TID.X ;  /* 0x0000000000047919 */ /* 0x000e220000002100 */
[----:B------:R-:W-:Y:S01]  /*0380*/  SHF.R.S32.HI R18, RZ, 0x1f, R5 ;  /* 0x0000001fff127819 */ /* 0x000fe20000011405 */
[----:B------:R-:W1:Y:S01]  /*0390*/  LDCU.64 UR6, c[0x0][0x358] ;  /* 0x00006b00ff0677ac */ /* 0x000e620008000a00 */
[----:B------:R-:W-:Y:S01]  /*03a0*/  UMOV UR5, URZ ;  /* 0x000000ff00057c82 */ /* 0x000fe20008000000 */
[----:B0-----:R-:W-:Y:S01]  /*03b0*/  VIADD R4, R4, UR4 ;  /* 0x0000000404047c36 */ /* 0x001fe20008000000 */
[----:B-1----:R-:W-:-:S06]  /*03c0*/  UMOV UR4, URZ ;  /* 0x000000ff00047c82 */ /* 0x002fcc0008000000 */
.L_x_30:
[----:B0-----:R-:W0:Y:S01]  /*03d0*/  LDCU UR8, c[0x0][0x3a8] ;  /* 0x00007500ff0877ac */ /* 0x001e220008000800 */
[----:B------:R-:W-:Y:S01]  /*03e0*/  IMAD R3, R7, UR4, R4 ;  /* 0x0000000407037c24 */ /* 0x000fe2000f8e0204 */
[----:B------:R-:W-:Y:S01]  /*03f0*/  BSSY.RECONVERGENT B0, `(.L_x_2) ;  /* 0x0000108000007945 */ /* 0x000fe20003800200 */
[----:B------:R-:W-:-:S04]  /*0400*/  UIADD3 UR4, UP0, UPT, UR4, 0x1, URZ ;  /* 0x0000000104047890 */ /* 0x000fc8000ff1e0ff */
[----:B------:R-:W-:Y:S02]  /*0410*/  UIADD3.X UR5, UPT, UPT, URZ, UR5, URZ, UP0, !UPT ;  /* 0x00000005ff057290 */ /* 0x000fe400087fe4ff */
[----:B------:R-:W-:-:S04]  /*0420*/  ISETP.NE.U32.AND P0, PT, R5, UR4, PT ;  /* 0x0000000405007c0c */ /* 0x000fc8000bf05070 */
[----:B------:R-:W-:Y:S02]  /*0430*/  ISETP.NE.AND.EX P0, PT, R18, UR5, PT, P0 ;  /* 0x0000000512007c0c */ /* 0x000fe4000bf05300 */
[----:B0-----:R-:W-:-:S13]  /*0440*/  ISETP.GE.AND P1, PT, R3, UR8, PT ;  /* 0x0000000803007c0c */ /* 0x001fda000bf26270 */
[----:B-----5:R-:W-:Y:S05]  /*0450*/  @P1 BRA `(.L_x_3) ;  /* 0x0000001000041947 */ /* 0x020fea0003800000 */
[----:B------:R-:W0:Y:S08]  /*0460*/  LDC.64 R10, c[0x0][0x380] ;  /* 0x0000e000ff0a7b82 */ /* 0x000e300000000a00 */
[----:B------:R-:W1:Y:S01]  /*0470*/  LDC.64 R8, c[0x0][0x388] ;  /* 0x0000e200ff087b82 */ /* 0x000e620000000a00 */
[----:B0-----:R-:W2:Y:S01]  /*0480*/  LDG.E R2, desc[UR6][R10.64+0xc] ;  /* 0x00000c060a027981 */ /* 0x001ea2000c1e1900 */
[----:B-1----:R-:W-:-:S05]  /*0490*/  IMAD.WIDE R8, R3, 0x4, R8 ;  /* 0x0000000403087825 */ /* 0x002fca00078e0208 */
[----:B------:R0:W5:Y:S01]  /*04a0*/  LDG.E R0, desc[UR6][R8.64] ;  /* 0x0000000608007981 */ /* 0x000162000c1e1900 */
[----:B------:R-:W-:Y:S02]  /*04b0*/  PLOP3.LUT P1, PT, PT, PT, PT, 0x8, 0x80 ;  /* 0x000000000080781c */ /* 0x000fe40003f2e170 */
[----:B--2---:R-:W-:-:S13]  /*04c0*/  ISETP.NE.AND P2, PT, R2, RZ, PT ;  /* 0x000000ff0200720c */ /* 0x004fda0003f45270 */
[----:B0-----:R-:W-:Y:S05]  /*04d0*/  @!P2 BRA `(.L_x_4) ;  /* 0x0000000400eca947 */ /* 0x001fea0003800000 */
[----:B------:R-:W0:Y:S01]  /*04e0*/  LDCU.64 UR8, c[0x0][0x390] ;  /* 0x00007200ff0877ac */ /* 0x000e220008000a00 */
[----:B------:R-:W-:Y:S02]  /*04f0*/  SHF.R.S32.HI R6, RZ, 0x1f, R3 ;  /* 0x0000001fff067819 */ /* 0x000fe40000011403 */
[----:B0-----:R-:W-:-:S04]  /*0500*/  LEA R10, P1, R3, UR8, 0x2 ;  /* 0x00000008030a7c11 */ /* 0x001fc8000f8210ff */
[----:B------:R-:W-:-:S05]  /*0510*/  LEA.HI.X R11, R3, UR9, R6, 0x2, P1 ;  /* 0x00000009030b7c11 */ /* 0x000fca00088f1406 */
[----:B------:R0:W5:Y:S01]  /*0520*/  LDG.E R6, desc[UR6][R10.64] ;  /* 0x000000060a067981 */ /* 0x000162000c1e1900 */
[C---:B------:R-:W-:Y:S02]  /*0530*/  ISETP.GE.U32.AND P1, PT, R2.reuse, 0x8, PT ;  /* 0x000000080200780c */ /* 0x040fe40003f26070 */
[----:B------:R-:W-:Y:S02]  /*0540*/  CS2R R8, SRZ ;  /* 0x0000000000087805 */ /* 0x000fe4000001ff00 */
[----:B------:R-:W-:-:S09]  /*0550*/  LOP3.LUT R16, R2, 0x7, RZ, 0xc0, !PT ;  /* 0x0000000702107812 */ /* 0x000fd200078ec0ff */
[----:B0-----:R-:W-:Y:S05]  /*0560*/  @!P1 BRA `(.L_x_5) ;  /* 0x0000000000b49947 */ /* 0x001fea0003800000 */
[----:B------:R-:W-:Y:S01]  /*0570*/  LOP3.LUT R8, R2, 0xfffffff8, RZ, 0xc0, !PT ;  /* 0xfffffff802087812 */ /* 0x000fe200078ec0ff */
[----:B------:R-:W-:Y:S02]  /*0580*/  IMAD.MOV.U32 R9, RZ, RZ, RZ ;  /* 0x000000ffff097224 */ /* 0x000fe400078e00ff */
[----:B------:R-:W-:Y:S02]  /*0590*/  IMAD.MOV.U32 R17, RZ, RZ, RZ ;  /* 0x000000ffff117224 */ /* 0x000fe400078e00ff */
[----:B------:R-:W-:Y:S02]  /*05a0*/  IMAD.MOV.U32 R19, RZ, RZ, RZ ;  /* 0x000000ffff137224 */ /* 0x000fe400078e00ff */
[----:B------:R-:W-:-:S07]  /*05b0*/  IMAD.MOV R20, RZ, RZ, -R8 ;  /* 0x000000ffff147224 */ /* 0x000fce00078e0a08 */
.L_x_8:
[----:B------:R-:W-:Y:S01]  /*05c0*/  ISETP.NE.AND P2, PT, R9, RZ, PT ;  /* 0x000000ff0900720c */ /* 0x000fe20003f45270 */
[----:B------:R-:W-:Y:S01]  /*05d0*/  VIADD R20, R20, 0x8 ;  /* 0x0000000814147836 */ /* 0x000fe20000000000 */
[----:B------:R-:W-:Y:S01]  /*05e0*/  BSSY.RECONVERGENT B1, `(.L_x_6) ;  /* 0x0000022000017945 */ /* 0x000fe20003800200 */
[----:B------:R-:W-:-:S03]  /*05f0*/  IMAD.MOV.U32 R9, RZ, RZ, 0x1 ;  /* 0x00000001ff097424 */ /* 0x000fc600078e00ff */
[----:B------:R-:W-:-:S07]  /*0600*/  ISETP.NE.AND P1, PT, R20, RZ, PT ;  /* 0x000000ff1400720c */ /* 0x000fce0003f25270 */
[----:B------:R-:W-:Y:S06]  /*0610*/  @P2 BRA `(.L_x_7) ;  /* 0x0000000000782947 */ /* 0x000fec0003800000 */
[----:B------:R-:W0:Y:S02]  /*0620*/  LDC.64 R12, c[0x0][0x380] ;  /* 0x0000e000ff0c7b82 */ /* 0x000e240000000a00 */
[----:B0-----:R-:W2:Y:S02]  /*0630*/  LDG.E.64 R12, desc[UR6][R12.64] ;  /* 0x000000060c0c7981 */ /* 0x001ea4000c1e1b00 */
[----:B--2--5:R-:W-:-:S06]  /*0640*/  IMAD.WIDE.U32 R14, R6, 0x8, R12 ;  /* 0x00000008060e7825 */ /* 0x024fcc00078e000c */
[----:B------:R-:W2:Y:S02]  /*0650*/  LDG.E.64 R14, desc[UR6][R14.64] ;  /* 0x000000060e0e7981 */ /* 0x000ea4000c1e1b00 */
[----:B--2---:R-:W-:-:S05]  /*0660*/  IADD3 R10, P2, PT, R14, R17, RZ ;  /* 0x000000110e0a7210 */ /* 0x004fca0007f5e0ff */
[----:B------:R-:W-:-:S05]  /*0670*/  IMAD.X R11, R15, 0x1, R19, P2 ;  /* 0x000000010f0b7824 */ /* 0x000fca00010e0613 */
[----:B------:R-:W2:Y:S02]  /*0680*/  LDG.E.S8 R21, desc[UR6][R10.64] ;  /* 0x000000060a157981 */ /* 0x000ea4000c1e1300 */
[----:B--2---:R-:W-:-:S13]  /*0690*/  ISETP.NE.AND P2, PT, R0, R21, PT ;  /* 0x000000150000720c */ /* 0x004fda0003f45270 */
[----:B------:R-:W-:Y:S05]  /*06a0*/  @!P2 BRA `(.L_x_7) ;  /* 0x000000000054a947 */ /* 0x000fea0003800000 */
        /* <DEDUP_REMOVED lines=19> */
[----:B--2---:R-:W-:-:S04]  /*07e0*/  ISETP.NE.AND P2, PT, R0, R11, PT ;  /* 0x0000000b0000720c */ /* 0x004fc80003f45270 */
[----:B------:R-:W-:-:S09]  /*07f0*/  SEL R9, RZ, 0x1, P2 ;  /* 0x00000001ff097807 */ /* 0x000fd20001000000 */
.L_x_7:
[----:B------:R-:W-:Y:S05]  /*0800*/  BSYNC.RECONVERGENT B1 ;  /* 0x0000000000017941 */ /* 0x000fea0003800200 */
.L_x_6:
[----:B------:R-:W-:-:S05]  /*0810*/  IADD3 R17, P2, PT, R17, 0x8, RZ ;  /* 0x0000000811117810 */ /* 0x000fca0007f5e0ff */
[----:B------:R-:W-:Y:S01]  /*0820*/  IMAD.X R19, RZ, RZ, R19, P2 ;  /* 0x000000ffff137224 */ /* 0x000fe200010e0613 */
[----:B------:R-:W-:Y:S07]  /*0830*/  @P1 BRA `(.L_x_8) ;  /* 0xfffffffc00601947 */ /* 0x000fee000383ffff */
.L_x_5:
[----:B------:R-:W-:-:S13]  /*0840*/  ISETP.NE.AND P1, PT, R16, RZ, PT ;  /* 0x000000ff1000720c */ /* 0x000fda0003f25270 */
[----:B------:R-:W-:Y:S05]  /*0850*/  @!P1 BRA `(.L_x_9) ;  /* 0x0000000400089947 */ /* 0x000fea0003800000 */
[----:B------:R-:W-:Y:S02]  /*0860*/  ISETP.GE.U32.AND P1, PT, R16, 0x4, PT ;  /* 0x000000041000780c */ /* 0x000fe40003f26070 */
[----:B------:R-:W-:-:S11]  /*0870*/  LOP3.LUT R16, R2, 0x3, RZ, 0xc0, !PT ;  /* 0x0000000302107812 */ /* 0x000fd600078ec0ff */
[----:B------:R-:W-:Y:S05]  /*0880*/  @!P1 BRA `(.L_x_10) ;  /* 0x0000000000609947 */ /* 0x000fea0003800000 */
[----:B------:R-:W-:Y:S01]  /*0890*/  ISETP.NE.AND P1, PT, R9, RZ, PT ;  /* 0x000000ff0900720c */ /* 0x000fe20003f25270 */
[----:B------:R-:W-:Y:S01]  /*08a0*/  BSSY.RECONVERGENT B1, `(.L_x_11) ;  /* 0x0000015000017945 */ /* 0x000fe20003800200 */
[----:B------:R-:W-:-:S11]  /*08b0*/  IMAD.MOV.U32 R9, RZ, RZ, 0x1 ;  /* 0x00000001ff097424 */ /* 0x000fd600078e00ff */
[----:B------:R-:W-:Y:S05]  /*08c0*/  @P1 BRA `(.L_x_12) ;  /* 0x0000000000481947 */ /* 0x000fea0003800000 */
[----:B------:R-:W0:Y:S02]  /*08d0*/  LDC.64 R12, c[0x0][0x380] ;  /* 0x0000e000ff0c7b82 */ /* 0x000e240000000a00 */
[----:B0-----:R-:W2:Y:S02]  /*08e0*/  LDG.E.64 R12, desc[UR6][R12.64] ;  /* 0x000000060c0c7981 */ /* 0x001ea4000c1e1b00 */
[----:B--2--5:R-:W-:-:S06]  /*08f0*/  IMAD.WIDE.U32 R14, R6, 0x8, R12 ;  /* 0x00000008060e7825 */ /* 0x024fcc00078e000c */
[----:B------:R-:W2:Y:S02]  /*0900*/  LDG.E.64 R14, desc[UR6][R14.64] ;  /* 0x000000060e0e7981 */ /* 0x000ea4000c1e1b00 */
[----:B--2---:R-:W-:-:S05]  /*0910*/  IADD3 R10, P1, PT, R8, R14, RZ ;  /* 0x0000000e080a7210 */ /* 0x004fca0007f3e0ff */
[----:B------:R-:W-:-:S05]  /*0920*/  IMAD.X R11, RZ, RZ, R15, P1 ;  /* 0x000000ffff0b7224 */ /* 0x000fca00008e060f */
        /* <DEDUP_REMOVED lines=12> */
.L_x_12:
[----:B------:R-:W-:Y:S05]  /*09f0*/  BSYNC.RECONVERGENT B1 ;  /* 0x0000000000017941 */ /* 0x000fea0003800200 */
.L_x_11:
[----:B------:R-:W-:-:S07]  /*0a00*/  VIADD R8, R8, 0x4 ;  /* 0x0000000408087836 */ /* 0x000fce0000000000 */
.L_x_10:
[----:B------:R-:W-:Y:S01]  /*0a10*/  ISETP.NE.AND P1, PT, R16, RZ, PT ;  /* 0x000000ff1000720c */ /* 0x000fe20003f25270 */
[----:B------:R-:W-:-:S12]  /*0a20*/  BSSY.RECONVERGENT B1, `(.L_x_9) ;  /* 0x0000025000017945 */ /* 0x000fd80003800200 */
[----:B------:R-:W-:Y:S05]  /*0a30*/  @!P1 BRA `(.L_x_13) ;  /* 0x00000000008c9947 */ /* 0x000fea0003800000 */
[----:B------:R-:W-:-:S13]  /*0a40*/  ISETP.NE.AND P1, PT, R16, 0x1, PT ;  /* 0x000000011000780c */ /* 0x000fda0003f25270 */
        /* <DEDUP_REMOVED lines=15> */
[----:B--2---:R-:W-:-:S04]  /*0b40*/  ISETP.NE.AND P1, PT, R0, R15, PT ;  /* 0x0000000f0000720c */ /* 0x004fc80003f25270 */
[----:B------:R-:W-:-:S09]  /*0b50*/  SEL R9, RZ, 0x1, P1 ;  /* 0x00000001ff097807 */ /* 0x000fd20000800000 */
.L_x_16:
[----:B------:R-:W-:Y:S05]  /*0b60*/  BSYNC.RECONVERGENT B2 ;  /* 0x0000000000027941 */ /* 0x000fea0003800200 */
.L_x_15:
[----:B------:R-:W-:-:S07]  /*0b70*/  VIADD R8, R8, 0x2 ;  /* 0x0000000208087836 */ /* 0x000fce0000000000 */
.L_x_14:
[----:B------:R-:W-:-:S04]  /*0b80*/  LOP3.LUT R10, R2, 0x1, RZ, 0xc0, !PT ;  /* 0x00000001020a7812 */ /* 0x000fc800078ec0ff */
[----:B------:R-:W-:-:S13]  /*0b90*/  ISETP.NE.U32.AND P1, PT, R10, 0x1, PT ;  /* 0x000000010a00780c */ /* 0x000fda0003f25070 */
[----:B------:R-:W-:Y:S05]  /*0ba0*/  @P1 BRA `(.L_x_13) ;  /* 0x0000000000301947 */ /* 0x000fea0003800000 */
[----:B------:R-:W-:Y:S01]  /*0bb0*/  ISETP.NE.AND P1, PT, R9, RZ, PT ;  /* 0x000000ff0900720c */ /* 0x000fe20003f25270 */
[----:B------:R-:W-:-:S12]  /*0bc0*/  IMAD.MOV.U32 R9, RZ, RZ, 0x1 ;  /* 0x00000001ff097424 */ /* 0x000fd800078e00ff */
[----:B------:R-:W-:Y:S05]  /*0bd0*/  @P1 BRA `(.L_x_13) ;  /* 0x0000000000241947 */ /* 0x000fea0003800000 */
[----:B------:R-:W0:Y:S02]  /*0be0*/  LDC.64 R12, c[0x0][0x380] ;  /* 0x0000e000ff0c7b82 */ /* 0x000e240000000a00 */
[----:B0-----:R-:W2:Y:S02]  /*0bf0*/  LDG.E.64 R12, desc[UR6][R12.64] ;  /* 0x000000060c0c7981 */ /* 0x001ea4000c1e1b00 */
[----:B--2--5:R-:W-:-:S06]  /*0c00*/  IMAD.WIDE.U32 R14, R6, 0x8, R12 ;  /* 0x00000008060e7825 */ /* 0x024fcc00078e000c */
[----:B------:R-:W2:Y:S02]  /*0c10*/  LDG.E.64 R14, desc[UR6][R14.64] ;  /* 0x000000060e0e7981 */ /* 0x000ea4000c1e1b00 */
[----:B--2---:R-:W-:-:S05]  /*0c20*/  IADD3 R10, P1, PT, R14, R8, RZ ;  /* 0x000000080e0a7210 */ /* 0x004fca0007f3e0ff */
[----:B------:R-:W-:-:S06]  /*0c30*/  IMAD.X R11, RZ, RZ, R15, P1 ;  /* 0x000000ffff0b7224 */ /* 0x000fcc00008e060f */
[----:B------:R-:W2:Y:S02]  /*0c40*/  LDG.E.S8 R11, desc[UR6][R10.64] ;  /* 0x000000060a0b7981 */ /* 0x000ea4000c1e1300 */
[----:B--2---:R-:W-:-:S04]  /*0c50*/  ISETP.NE.AND P1, PT, R0, R11, PT ;  /* 0x0000000b0000720c */ /* 0x004fc80003f25270 */
[----:B------:R-:W-:-:S09]  /*0c60*/  SEL R9, RZ, 0x1, P1 ;  /* 0x00000001ff097807 */ /* 0x000fd20000800000 */
.L_x_13:
[----:B------:R-:W-:Y:S05]  /*0c70*/  BSYNC.RECONVERGENT B1 ;  /* 0x0000000000017941 */ /* 0x000fea0003800200 */
.L_x_9:
[----:B------:R-:W-:-:S13]  /*0c80*/  ISETP.NE.AND P1, PT, R9, RZ, PT ;  /* 0x000000ff0900720c */ /* 0x000fda0003f25270 */
.L_x_4:
[----:B------:R-:W-:Y:S02]  /*0c90*/  ISETP.NE.AND P3, PT, R2, RZ, PT ;  /* 0x000000ff0200720c */ /* 0x000fe40003f65270 */
[----:B------:R-:W-:-:S11]  /*0ca0*/  PLOP3.LUT P2, PT, PT, PT, PT, 0x8, 0x80 ;  /* 0x000000000080781c */ /* 0x000fd60003f4e170 */
[----:B------:R-:W-:Y:S05]  /*0cb0*/  @!P3 BRA `(.L_x_17) ;  /* 0x0000000400d4b947 */ /* 0x000fea0003800000 */
[----:B------:R-:W0:Y:S02]  /*0cc0*/  LDC.64 R10, c[0x0][0x398] ;  /* 0x0000e600ff0a7b82 */ /* 0x000e240000000a00 */
[----:B0-----:R-:W-:-:S05]  /*0cd0*/  IMAD.WIDE R10, R3, 0x4, R10 ;  /* 0x00000004030a7825 */ /* 0x001fca00078e020a */
[----:B-----5:R0:W5:Y:S01]  /*0ce0*/  LDG.E R6, desc[UR6][R10.64] ;  /* 0x000000060a067981 */ /* 0x020162000c1e1900 */
[C---:B------:R-:W-:Y:S02]  /*0cf0*/  ISETP.GE.U32.AND P2, PT, R2.reuse, 0x8, PT ;  /* 0x000000080200780c */ /* 0x040fe40003f46070 */
[----:B------:R-:W-:Y:S02]  /*0d00*/  CS2R R8, SRZ ;  /* 0x0000000000087805 */ /* 0x000fe4000001ff00 */
[----:B------:R-:W-:-:S09]  /*0d10*/  LOP3.LUT R12, R2, 0x7, RZ, 0xc0, !PT ;  /* 0x00000007020c7812 */ /* 0x000fd200078ec0ff */
[----:B0-----:R-:W-:Y:S05]  /*0d20*/  @!P2 BRA `(.L_x_18) ;  /* 0x0000000000a4a947 */ /* 0x001fea0003800000 */
[----:B------:R-:W-:Y:S01]  /*0d30*/  LOP3.LUT R8, R2, 0xfffffff8, RZ, 0xc0, !PT ;  /* 0xfffffff802087812 */ /* 0x000fe200078ec0ff */
[----:B------:R-:W-:Y:S02]  /*0d40*/  IMAD.MOV.U32 R13, RZ, RZ, RZ ;  /* 0x000000ffff0d7224 */ /* 0x000fe400078e00ff */
[----:B------:R-:W-:-:S07]  /*0d50*/  IMAD.MOV.U32 R9, RZ, RZ, RZ ;  /* 0x000000ffff097224 */ /* 0x000fce00078e00ff */
.L_x_21:
        /* <DEDUP_REMOVED lines=34> */
.L_x_20:
[----:B------:R-:W-:Y:S05]  /*0f80*/  BSYNC.RECONVERGENT B1 ;  /* 0x0000000000017941 */ /* 0x000fea0003800200 */
.L_x_19:
[----:B------:R-:W-:-:S05]  /*0f90*/  VIADD R13, R13, 0x8 ;  /* 0x000000080d0d7836 */ /* 0x000fca0000000000 */
[----:B------:R-:W-:-:S13]  /*0fa0*/  ISETP.NE.AND P2, PT, R13, R8, PT ;  /* 0x000000080d00720c */ /* 0x000fda0003f45270 */
[----:B------:R-:W-:Y:S05]  /*0fb0*/  @P2 BRA `(.L_x_21) ;  /* 0xfffffffc00682947 */ /* 0x000fea000383ffff */
.L_x_18:
        /* <DEDUP_REMOVED lines=27> */
.L_x_25:
[----:B------:R-:W-:Y:S05]  /*1170*/  BSYNC.RECONVERGENT B1 ;  /* 0x0000000000017941 */ /* 0x000fea0003800200 */
.L_x_24:
[----:B------:R-:W-:-:S07]  /*1180*/  VIADD R8, R8, 0x4 ;  /* 0x0000000408087836 */ /* 0x000fce0000000000 */
.L_x_23:
        /* <DEDUP_REMOVED lines=21> */
.L_x_29:
[----:B------:R-:W-:Y:S05]  /*12e0*/  BSYNC.RECONVERGENT B2 ;  /* 0x0000000000027941 */ /* 0x000fea0003800200 */
.L_x_28:
[----:B------:R-:W-:-:S07]  /*12f0*/  VIADD R8, R8, 0x2 ;  /* 0x0000000208087836 */ /* 0x000fce0000000000 */
.L_x_27:
        /* <DEDUP_REMOVED lines=15> */
.L_x_26:
[----:B------:R-:W-:Y:S05]  /*13f0*/  BSYNC.RECONVERGENT B1 ;  /* 0x0000000000017941 */ /* 0x000fea0003800200 */
.L_x_22:
[----:B------:R-:W-:-:S13]  /*1400*/  ISETP.NE.AND P2, PT, R9, RZ, PT ;  /* 0x000000ff0900720c */ /* 0x000fda0003f45270 */
.L_x_17:
[----:B------:R-:W0:Y:S01]  /*1410*/  LDCU.64 UR8, c[0x0][0x3a0] ;  /* 0x00007400ff0877ac */ /* 0x000e220008000a00 */
[----:B------:R-:W-:-:S04]  /*1420*/  PLOP3.LUT P1, PT, P1, P2, PT, 0xf8, 0x8f ;  /* 0x00000000008f781c */ /* 0x000fc80000f25f70 */
[----:B------:R-:W-:Y:S02]  /*1430*/  SEL R9, RZ, 0x1, !P1 ;  /* 0x00000001ff097807 */ /* 0x000fe40004800000 */
[----:B0-----:R-:W-:-:S04]  /*1440*/  IADD3 R2, P3, PT, R3, UR8, RZ ;  /* 0x0000000803027c10 */ /* 0x001fc8000ff7e0ff */
[----:B------:R-:W-:-:S05]  /*1450*/  LEA.HI.X.SX32 R3, R3, UR9, 0x1, P3 ;  /* 0x0000000903037c11 */ /* 0x000fca00098f0eff */
[----:B------:R0:W-:Y:S04]  /*1460*/  STG.E.U8 desc[UR6][R2.64], R9 ;  /* 0x0000000902007986 */ /* 0x0001e8000c101106 */
.L_x_3:
[----:B------:R-:W-:Y:S05]  /*1470*/  BSYNC.RECONVERGENT B0 ;  /* 0x0000000000007941 */ /* 0x000fea0003800200 */
.L_x_2:
[----:B------:R-:W-:Y:S05]  /*1480*/  @P0 BRA `(.L_x_30) ;  /* 0xffffffec00d00947 */ /* 0x000fea000383ffff */
[----:B------:R-:W-:Y:S05]  /*1490*/  EXIT ;  /* 0x000000000000794d */ /* 0x000fea0003800000 */
.L_x_31:
[----:B------:R-:W-:-:S00]  /*14a0*/  BRA `(.L_x_31) ;  /* 0xfffffffc00fc7947 */ /* 0x000fc0000383ffff */
[----:B------:R-:W-:-:S00]  /*14b0*/  NOP ;  /* 0x0000000000007918 */ /* 0x000fc00000000000 */
        /* <DEDUP_REMOVED lines=12> */
.L_x_32:


//--------------------- .nv.shared.reserved.0     --------------------------
	.section	.nv.shared.reserved.0,"aw",@nobits
	.weak		__nv_reservedSMEM_offset_0_alias
	.size		__nv_reservedSMEM_offset_0_alias, 0, 64
	.other		__nv_reservedSMEM_offset_0_alias,@"STO_CUDA_RESERVED_SHARED STV_DEFAULT"
__nv_reservedSMEM_offset_0_alias:
	.zero		0
	.zero		64


//--------------------- .nv.constant0._Z9lookupGPUP12CuckooFilterPjS1_S1_Pci --------------------------
	.section	.nv.constant0._Z9lookupGPUP12CuckooFilterPjS1_S1_Pci,"a",@progbits
	.sectionflags	@""
	.align	4
.nv.constant0._Z9lookupGPUP12CuckooFilterPjS1_S1_Pci:
	.zero		940


//--------------------- SYMBOLS --------------------------

	.type		.nv.reservedSmem.offset0,@object
	.size		.nv.reservedSmem.offset0,0x4
